//
// Generated by NVIDIA NVVM Compiler
//
// Compiler Build ID: CL-36424714
// Cuda compilation tools, release 13.0, V13.0.88
// Based on NVVM 20.0.0
//

.version 9.0
.target sm_100
.address_size 64

	// .globl	_Z20matrixMultiplicationPKfS0_Pfiii
// _ZZ20matrixMultiplicationPKfS0_PfiiiE13sharedMatrix1 has been demoted
// _ZZ20matrixMultiplicationPKfS0_PfiiiE13sharedMatrix2 has been demoted

.visible .entry _Z20matrixMultiplicationPKfS0_Pfiii(
	.param .u64 .ptr .align 1 _Z20matrixMultiplicationPKfS0_Pfiii_param_0,
	.param .u64 .ptr .align 1 _Z20matrixMultiplicationPKfS0_Pfiii_param_1,
	.param .u64 .ptr .align 1 _Z20matrixMultiplicationPKfS0_Pfiii_param_2,
	.param .u32 _Z20matrixMultiplicationPKfS0_Pfiii_param_3,
	.param .u32 _Z20matrixMultiplicationPKfS0_Pfiii_param_4,
	.param .u32 _Z20matrixMultiplicationPKfS0_Pfiii_param_5
)
{
	.reg .pred 	%p<12>;
	.reg .b32 	%r<42>;
	.reg .b32 	%f<63>;
	.reg .b64 	%rd<13>;
	// demoted variable
	.shared .align 4 .b8 _ZZ20matrixMultiplicationPKfS0_PfiiiE13sharedMatrix1[1024];
	// demoted variable
	.shared .align 4 .b8 _ZZ20matrixMultiplicationPKfS0_PfiiiE13sharedMatrix2[1024];
	ld.param.u64 	%rd4, [_Z20matrixMultiplicationPKfS0_Pfiii_param_0];
	ld.param.u64 	%rd5, [_Z20matrixMultiplicationPKfS0_Pfiii_param_1];
	ld.param.u64 	%rd6, [_Z20matrixMultiplicationPKfS0_Pfiii_param_2];
	ld.param.u32 	%r23, [_Z20matrixMultiplicationPKfS0_Pfiii_param_3];
	ld.param.u32 	%r24, [_Z20matrixMultiplicationPKfS0_Pfiii_param_4];
	ld.param.u32 	%r25, [_Z20matrixMultiplicationPKfS0_Pfiii_param_5];
	mov.u32 	%r26, %ctaid.y;
	mov.u32 	%r27, %ctaid.x;
	mov.u32 	%r39, %tid.y;
	mov.u32 	%r37, %tid.x;
	mov.u32 	%r28, %ntid.y;
	mad.lo.s32 	%r3, %r26, %r28, %r39;
	mov.u32 	%r29, %ntid.x;
	mad.lo.s32 	%r4, %r27, %r29, %r37;
	setp.lt.s32 	%p1, %r24, 1;
	mov.f32 	%f62, 0f00000000;
	@%p1 bra 	$L__BB0_7;
	add.s32 	%r30, %r24, 15;
	shr.u32 	%r31, %r30, 4;
	shl.b32 	%r32, %r39, 6;
	mov.u32 	%r33, _ZZ20matrixMultiplicationPKfS0_PfiiiE13sharedMatrix1;
	add.s32 	%r5, %r33, %r32;
	shl.b32 	%r34, %r37, 2;
	add.s32 	%r6, %r5, %r34;
	mov.u32 	%r35, _ZZ20matrixMultiplicationPKfS0_PfiiiE13sharedMatrix2;
	add.s32 	%r8, %r35, %r34;
	add.s32 	%r7, %r8, %r32;
	neg.s32 	%r41, %r31;
	mad.lo.s32 	%r40, %r39, %r25, %r4;
	shl.b32 	%r11, %r25, 4;
	mad.lo.s32 	%r38, %r24, %r3, %r37;
	cvta.to.global.u64 	%rd1, %rd4;
	cvta.to.global.u64 	%rd2, %rd5;
	mov.f32 	%f62, 0f00000000;
$L__BB0_2:
	setp.ge.s32 	%p2, %r3, %r23;
	mul.wide.s32 	%rd7, %r38, 4;
	add.s64 	%rd3, %rd1, %rd7;
	setp.ge.s32 	%p3, %r37, %r24;
	mov.f32 	%f60, 0f00000000;
	or.pred  	%p4, %p2, %p3;
	@%p4 bra 	$L__BB0_4;
	ld.global.f32 	%f60, [%rd3];
$L__BB0_4:
	setp.ge.s32 	%p5, %r4, %r25;
	st.shared.f32 	[%r6], %f60;
	setp.ge.s32 	%p6, %r39, %r24;
	mov.f32 	%f61, 0f00000000;
	or.pred  	%p7, %p5, %p6;
	@%p7 bra 	$L__BB0_6;
	mul.wide.s32 	%rd8, %r40, 4;
	add.s64 	%rd9, %rd2, %rd8;
	ld.global.f32 	%f61, [%rd9];
$L__BB0_6:
	st.shared.f32 	[%r7], %f61;
	bar.sync 	0;
	ld.shared.f32 	%f12, [%r5];
	ld.shared.f32 	%f13, [%r8];
	fma.rn.f32 	%f14, %f12, %f13, %f62;
	ld.shared.f32 	%f15, [%r5+4];
	ld.shared.f32 	%f16, [%r8+64];
	fma.rn.f32 	%f17, %f15, %f16, %f14;
	ld.shared.f32 	%f18, [%r5+8];
	ld.shared.f32 	%f19, [%r8+128];
	fma.rn.f32 	%f20, %f18, %f19, %f17;
	ld.shared.f32 	%f21, [%r5+12];
	ld.shared.f32 	%f22, [%r8+192];
	fma.rn.f32 	%f23, %f21, %f22, %f20;
	ld.shared.f32 	%f24, [%r5+16];
	ld.shared.f32 	%f25, [%r8+256];
	fma.rn.f32 	%f26, %f24, %f25, %f23;
	ld.shared.f32 	%f27, [%r5+20];
	ld.shared.f32 	%f28, [%r8+320];
	fma.rn.f32 	%f29, %f27, %f28, %f26;
	ld.shared.f32 	%f30, [%r5+24];
	ld.shared.f32 	%f31, [%r8+384];
	fma.rn.f32 	%f32, %f30, %f31, %f29;
	ld.shared.f32 	%f33, [%r5+28];
	ld.shared.f32 	%f34, [%r8+448];
	fma.rn.f32 	%f35, %f33, %f34, %f32;
	ld.shared.f32 	%f36, [%r5+32];
	ld.shared.f32 	%f37, [%r8+512];
	fma.rn.f32 	%f38, %f36, %f37, %f35;
	ld.shared.f32 	%f39, [%r5+36];
	ld.shared.f32 	%f40, [%r8+576];
	fma.rn.f32 	%f41, %f39, %f40, %f38;
	ld.shared.f32 	%f42, [%r5+40];
	ld.shared.f32 	%f43, [%r8+640];
	fma.rn.f32 	%f44, %f42, %f43, %f41;
	ld.shared.f32 	%f45, [%r5+44];
	ld.shared.f32 	%f46, [%r8+704];
	fma.rn.f32 	%f47, %f45, %f46, %f44;
	ld.shared.f32 	%f48, [%r5+48];
	ld.shared.f32 	%f49, [%r8+768];
	fma.rn.f32 	%f50, %f48, %f49, %f47;
	ld.shared.f32 	%f51, [%r5+52];
	ld.shared.f32 	%f52, [%r8+832];
	fma.rn.f32 	%f53, %f51, %f52, %f50;
	ld.shared.f32 	%f54, [%r5+56];
	ld.shared.f32 	%f55, [%r8+896];
	fma.rn.f32 	%f56, %f54, %f55, %f53;
	ld.shared.f32 	%f57, [%r5+60];
	ld.shared.f32 	%f58, [%r8+960];
	fma.rn.f32 	%f62, %f57, %f58, %f56;
	bar.sync 	0;
	add.s32 	%r41, %r41, 1;
	setp.ne.s32 	%p8, %r41, 0;
	add.s32 	%r40, %r40, %r11;
	add.s32 	%r39, %r39, 16;
	add.s32 	%r38, %r38, 16;
	add.s32 	%r37, %r37, 16;
	@%p8 bra 	$L__BB0_2;
$L__BB0_7:
	setp.ge.s32 	%p9, %r3, %r23;
	setp.ge.s32 	%p10, %r4, %r25;
	or.pred  	%p11, %p9, %p10;
	@%p11 bra 	$L__BB0_9;
	mad.lo.s32 	%r36, %r25, %r3, %r4;
	cvta.to.global.u64 	%rd10, %rd6;
	mul.wide.s32 	%rd11, %r36, 4;
	add.s64 	%rd12, %rd10, %rd11;
	st.global.f32 	[%rd12], %f62;
$L__BB0_9:
	ret;

}


// ===== COMPILED SASS (sm_100) =====

	.target	sm_100

	.elftype	@"ET_EXEC"


//--------------------- .note.nv.tkinfo           --------------------------
	.section	.note.nv.tkinfo,"",@"SHT_NOTE"
	.sectionflags	@"SHF_NOTE_NV_TKINFO"
	.tkinfo
        /*0018*/ 	.word	0x00000002
        /*0030*/ 	.string	""
        /*0030*/ 	.string	"ptxas"
        /*0030*/ 	.string	"Cuda compilation tools, release 13.0, V13.0.88"
        /*0030*/ 	.string	"Build cuda_13.0.r13.0/compiler.36424714_0"
        /*0030*/ 	.string	"-arch sm_100 -m 64 "



//--------------------- .note.nv.cuinfo           --------------------------
	.section	.note.nv.cuinfo,"",@"SHT_NOTE"
	.sectionflags	@"SHF_NOTE_NV_CUINFO"
        /*0018*/ 	.short	0x0002
        /*001a*/ 	.short	0x0064
        /*001c*/ 	.short	0x0082
	.zero		2


//--------------------- .nv.info                  --------------------------
	.section	.nv.info,"",@"SHT_CUDA_INFO"
	.align	4


	//----- nvinfo : EIATTR_REGCOUNT
	.align		4
        /*0000*/ 	.byte	0x04, 0x2f
        /*0002*/ 	.short	(.L_1 - .L_0)
	.align		4
.L_0:
        /*0004*/ 	.word	index@(_Z20matrixMultiplicationPKfS0_Pfiii)
        /*0008*/ 	.word	0x00000020


	//----- nvinfo : EIATTR_FRAME_SIZE
	.align		4
.L_1:
        /*000c*/ 	.byte	0x04, 0x11
        /*000e*/ 	.short	(.L_3 - .L_2)
	.align		4
.L_2:
        /*0010*/ 	.word	index@(_Z20matrixMultiplicationPKfS0_Pfiii)
        /*0014*/ 	.word	0x00000000


	//----- nvinfo : EIATTR_MIN_STACK_SIZE
	.align		4
.L_3:
        /*0018*/ 	.byte	0x04, 0x12
        /*001a*/ 	.short	(.L_5 - .L_4)
	.align		4
.L_4:
        /*001c*/ 	.word	index@(_Z20matrixMultiplicationPKfS0_Pfiii)
        /*0020*/ 	.word	0x00000000
.L_5:


//--------------------- .nv.compat                --------------------------
	.section	.nv.compat,"",@"SHT_CUDA_COMPAT_INFO"
	.align	4
        /*0000*/ 	.byte	0x02, 0x09, 0x00, 0x00, 0x02, 0x02, 0x01, 0x00, 0x02, 0x05, 0x05, 0x00, 0x03, 0x07, 0x01, 0x01
        /*0010*/ 	.byte	0x02, 0x03, 0x00, 0x00, 0x02, 0x06, 0x01, 0x00, 0x04, 0x0b, 0x08, 0x00, 0x09, 0x00, 0x00, 0x00
        /*0020*/ 	.byte	0x00, 0x00, 0x00, 0x00


//--------------------- .nv.info._Z20matrixMultiplicationPKfS0_Pfiii --------------------------
	.section	.nv.info._Z20matrixMultiplicationPKfS0_Pfiii,"",@"SHT_CUDA_INFO"
	.sectionflags	@""
	.align	4


	//----- nvinfo : EIATTR_CUDA_API_VERSION
	.align		4
        /*0000*/ 	.byte	0x04, 0x37
        /*0002*/ 	.short	(.L_7 - .L_6)
.L_6:
        /*0004*/ 	.word	0x00000082


	//----- nvinfo : EIATTR_KPARAM_INFO
	.align		4
.L_7:
        /*0008*/ 	.byte	0x04, 0x17
        /*000a*/ 	.short	(.L_9 - .L_8)
.L_8:
        /*000c*/ 	.word	0x00000000
        /*0010*/ 	.short	0x0005
        /*0012*/ 	.short	0x0020
        /*0014*/ 	.byte	0x00, 0xf0, 0x11, 0x00


	//----- nvinfo : EIATTR_KPARAM_INFO
	.align		4
.L_9:
        /*0018*/ 	.byte	0x04, 0x17
        /*001a*/ 	.short	(.L_11 - .L_10)
.L_10:
        /*001c*/ 	.word	0x00000000
        /*0020*/ 	.short	0x0004
        /*0022*/ 	.short	0x001c
        /*0024*/ 	.byte	0x00, 0xf0, 0x11, 0x00


	//----- nvinfo : EIATTR_KPARAM_INFO
	.align		4
.L_11:
        /*0028*/ 	.byte	0x04, 0x17
        /*002a*/ 	.short	(.L_13 - .L_12)
.L_12:
        /*002c*/ 	.word	0x00000000
        /*0030*/ 	.short	0x0003
        /*0032*/ 	.short	0x0018
        /*0034*/ 	.byte	0x00, 0xf0, 0x11, 0x00


	//----- nvinfo : EIATTR_KPARAM_INFO
	.align		4
.L_13:
        /*0038*/ 	.byte	0x04, 0x17
        /*003a*/ 	.short	(.L_15 - .L_14)
.L_14:
        /*003c*/ 	.word	0x00000000
        /*0040*/ 	.short	0x0002
        /*0042*/ 	.short	0x0010
        /*0044*/ 	.byte	0x00, 0xf5, 0x21, 0x00


	//----- nvinfo : EIATTR_KPARAM_INFO
	.align		4
.L_15:
        /*0048*/ 	.byte	0x04, 0x17
        /*004a*/ 	.short	(.L_17 - .L_16)
.L_16:
        /*004c*/ 	.word	0x00000000
        /*0050*/ 	.short	0x0001
        /*0052*/ 	.short	0x0008
        /*0054*/ 	.byte	0x00, 0xf5, 0x21, 0x00


	//----- nvinfo : EIATTR_KPARAM_INFO
	.align		4
.L_17:
        /*0058*/ 	.byte	0x04, 0x17
        /*005a*/ 	.short	(.L_19 - .L_18)
.L_18:
        /*005c*/ 	.word	0x00000000
        /*0060*/ 	.short	0x0000
        /*0062*/ 	.short	0x0000
        /*0064*/ 	.byte	0x00, 0xf5, 0x21, 0x00


	//----- nvinfo : EIATTR_SPARSE_MMA_MASK
	.align		4
.L_19:
        /*0068*/ 	.byte	0x03, 0x50
        /*006a*/ 	.short	0x0000


	//----- nvinfo : EIATTR_MAXREG_COUNT
	.align		4
        /*006c*/ 	.byte	0x03, 0x1b
        /*006e*/ 	.short	0x00ff


	//----- nvinfo : EIATTR_NUM_BARRIERS
	.align		4
        /*0070*/ 	.byte	0x02, 0x4c
        /*0072*/ 	.byte	0x01
	.zero		1


	//----- nvinfo : EIATTR_MERCURY_ISA_VERSION
	.align		4
        /*0074*/ 	.byte	0x03, 0x5f
        /*0076*/ 	.short	0x0101


	//----- nvinfo : EIATTR_VRC_CTA_INIT_COUNT
	.align		4
        /*0078*/ 	.byte	0x02, 0x4a
	.zero		1
	.zero		1


	//----- nvinfo : EIATTR_EXIT_INSTR_OFFSETS
	.align		4
        /*007c*/ 	.byte	0x04, 0x1c
        /*007e*/ 	.short	(.L_21 - .L_20)


	//   ....[0]....
.L_20:
        /*0080*/ 	.word	0x000005f0


	//   ....[1]....
        /*0084*/ 	.word	0x00000640


	//----- nvinfo : EIATTR_CBANK_PARAM_SIZE
	.align		4
.L_21:
        /*0088*/ 	.byte	0x03, 0x19
        /*008a*/ 	.short	0x0024


	//----- nvinfo : EIATTR_PARAM_CBANK
	.align		4
        /*008c*/ 	.byte	0x04, 0x0a
        /*008e*/ 	.short	(.L_23 - .L_22)
	.align		4
.L_22:
        /*0090*/ 	.word	index@(.nv.constant0._Z20matrixMultiplicationPKfS0_Pfiii)
        /*0094*/ 	.short	0x0380
        /*0096*/ 	.short	0x0024


	//----- nvinfo : EIATTR_SW_WAR
	.align		4
.L_23:
        /*0098*/ 	.byte	0x04, 0x36
        /*009a*/ 	.short	(.L_25 - .L_24)
.L_24:
        /*009c*/ 	.word	0x00000008
.L_25:


//--------------------- .nv.callgraph             --------------------------
	.section	.nv.callgraph,"",@"SHT_CUDA_CALLGRAPH"
	.align	4
	.sectionentsize	8
	.align		4
        /*0000*/ 	.word	0x00000000
	.align		4
        /*0004*/ 	.word	0xffffffff
	.align		4
        /*0008*/ 	.word	0x00000000
	.align		4
        /*000c*/ 	.word	0xfffffffe
	.align		4
        /*0010*/ 	.word	0x00000000
	.align		4
        /*0014*/ 	.word	0xfffffffd
	.align		4
        /*0018*/ 	.word	0x00000000
	.align		4
        /*001c*/ 	.word	0xfffffffc


//--------------------- .text._Z20matrixMultiplicationPKfS0_Pfiii --------------------------
	.section	.text._Z20matrixMultiplicationPKfS0_Pfiii,"ax",@progbits
	.align	128
        .global         _Z20matrixMultiplicationPKfS0_Pfiii
        .type           _Z20matrixMultiplicationPKfS0_Pfiii,@function
        .size           _Z20matrixMultiplicationPKfS0_Pfiii,(.L_x_3 - _Z20matrixMultiplicationPKfS0_Pfiii)
        .other          _Z20matrixMultiplicationPKfS0_Pfiii,@"STO_CUDA_ENTRY STV_DEFAULT"
_Z20matrixMultiplicationPKfS0_Pfiii:
.text._Z20matrixMultiplicationPKfS0_Pfiii:
[----:B------:R-:W-:Y:S01]  /*0000*/  LDC R1, c[0x0][0x37c] ;  /* 0x0000df00ff017b82 */ /* 0x000fe20000000800 */
[----:B------:R-:W0:Y:S01]  /*0010*/  S2R R0, SR_TID.Y ;  /* 0x0000000000007919 */ /* 0x000e220000002200 */
[----:B------:R-:W1:Y:S06]  /*0020*/  LDCU UR10, c[0x0][0x39c] ;  /* 0x00007380ff0a77ac */ /* 0x000e6c0008000800 */
[----:B------:R-:W0:Y:S01]  /*0030*/  LDC R3, c[0x0][0x364] ;  /* 0x0000d900ff037b82 */ /* 0x000e220000000800 */
[----:B------:R-:W-:Y:S01]  /*0040*/  HFMA2 R23, -RZ, RZ, 0, 0 ;  /* 0x00000000ff177431 */ /* 0x000fe200000001ff */
[----:B------:R-:W2:Y:S01]  /*0050*/  S2R R21, SR_TID.X ;  /* 0x0000000000157919 */ /* 0x000ea20000002100 */
[----:B------:R-:W3:Y:S01]  /*0060*/  LDCU UR14, c[0x0][0x3a0] ;  /* 0x00007400ff0e77ac */ /* 0x000ee20008000800 */
[----:B------:R-:W4:Y:S04]  /*0070*/  LDCU.64 UR8, c[0x0][0x358] ;  /* 0x00006b00ff0877ac */ /* 0x000f280008000a00 */
[----:B------:R-:W0:Y:S08]  /*0080*/  S2UR UR4, SR_CTAID.Y ;  /* 0x00000000000479c3 */ /* 0x000e300000002600 */
[----:B------:R-:W2:Y:S01]  /*0090*/  S2UR UR5, SR_CTAID.X ;  /* 0x00000000000579c3 */ /* 0x000ea20000002500 */
[----:B-1----:R-:W-:-:S07]  /*00a0*/  UISETP.GE.AND UP0, UPT, UR10, 0x1, UPT ;  /* 0x000000010a00788c */ /* 0x002fce000bf06270 */
[----:B------:R-:W2:Y:S01]  /*00b0*/  LDC R2, c[0x0][0x360] ;  /* 0x0000d800ff027b82 */ /* 0x000ea20000000800 */
[----:B0-----:R-:W-:Y:S02]  /*00c0*/  IMAD R12, R3, UR4, R0 ;  /* 0x00000004030c7c24 */ /* 0x001fe4000f8e0200 */
[----:B--2---:R-:W-:Y:S01]  /*00d0*/  IMAD R13, R2, UR5, R21 ;  /* 0x00000005020d7c24 */ /* 0x004fe2000f8e0215 */
[----:B---34-:R-:W-:Y:S06]  /*00e0*/  BRA.U !UP0, `(.L_x_0) ;  /* 0x0000000508347547 */ /* 0x018fec000b800000 */
[----:B------:R-:W0:Y:S01]  /*00f0*/  S2UR UR7, SR_CgaCtaId ;  /* 0x00000000000779c3 */ /* 0x000e220000008800 */
[----:B------:R-:W1:Y:S01]  /*0100*/  LDCU UR11, c[0x0][0x3a0] ;  /* 0x00007400ff0b77ac */ /* 0x000e620008000800 */
[----:B------:R-:W-:Y:S01]  /*0110*/  MOV R23, RZ ;  /* 0x000000ff00177202 */ /* 0x000fe20000000f00 */
[----:B------:R-:W-:Y:S01]  /*0120*/  IMAD R15, R12, UR10, R21 ;  /* 0x0000000a0c0f7c24 */ /* 0x000fe2000f8e0215 */
[----:B------:R-:W-:Y:S01]  /*0130*/  UMOV UR5, 0x400 ;  /* 0x0000040000057882 */ /* 0x000fe20000000000 */
[----:B------:R-:W-:-:S03]  /*0140*/  UIADD3 UR4, UPT, UPT, UR10, 0xf, URZ ;  /* 0x0000000f0a047890 */ /* 0x000fc6000fffe0ff */
[----:B------:R-:W2:Y:S01]  /*0150*/  LDC R14, c[0x0][0x3a0] ;  /* 0x0000e800ff0e7b82 */ /* 0x000ea20000000800 */
[----:B------:R-:W-:Y:S02]  /*0160*/  UIADD3 UR6, UPT, UPT, UR5, 0x400, URZ ;  /* 0x0000040005067890 */ /* 0x000fe4000fffe0ff */
[----:B------:R-:W-:Y:S01]  /*0170*/  USHF.R.U32.HI UR4, URZ, 0x4, UR4 ;  /* 0x00000004ff047899 */ /* 0x000fe20008011604 */
[----:B------:R-:W3:Y:S04]  /*0180*/  LDCU.64 UR12, c[0x0][0x398] ;  /* 0x00007300ff0c77ac */ /* 0x000ee80008000a00 */
[----:B------:R-:W4:Y:S01]  /*0190*/  LDC.64 R2, c[0x0][0x380] ;  /* 0x0000e000ff027b82 */ /* 0x000f220000000a00 */
[----:B------:R-:W-:Y:S01]  /*01a0*/  UIADD3 UR4, UPT, UPT, -UR4, URZ, URZ ;  /* 0x000000ff04047290 */ /* 0x000fe2000fffe1ff */
[----:B-1----:R-:W-:Y:S01]  /*01b0*/  IMAD R17, R0, UR11, R13 ;  /* 0x0000000b00117c24 */ /* 0x002fe2000f8e020d */
[----:B0-----:R-:W-:-:S02]  /*01c0*/  ULEA UR5, UR7, UR5, 0x18 ;  /* 0x0000000507057291 */ /* 0x001fc4000f8ec0ff */
[----:B------:R-:W-:-:S04]  /*01d0*/  ULEA UR6, UR7, UR6, 0x18 ;  /* 0x0000000607067291 */ /* 0x000fc8000f8ec0ff */
[C---:B------:R-:W-:Y:S02]  /*01e0*/  LEA R16, R0.reuse, UR5, 0x6 ;  /* 0x0000000500107c11 */ /* 0x040fe4000f8e30ff */
[C---:B------:R-:W-:Y:S02]  /*01f0*/  LEA R19, R21.reuse, UR6, 0x2 ;  /* 0x0000000615137c11 */ /* 0x040fe4000f8e10ff */
[----:B------:R-:W-:Y:S02]  /*0200*/  LEA R20, R21, R16, 0x2 ;  /* 0x0000001015147211 */ /* 0x000fe400078e10ff */
[----:B---3--:R-:W-:-:S07]  /*0210*/  LEA R18, R0, R19, 0x6 ;  /* 0x0000001300127211 */ /* 0x008fce00078e30ff */
.L_x_1:
[----:B------:R-:W-:Y:S01]  /*0220*/  ISETP.GE.AND P0, PT, R0, UR13, PT ;  /* 0x0000000d00007c0c */ /* 0x000fe2000bf06270 */
[----:B------:R-:W-:Y:S01]  /*0230*/  HFMA2 R29, -RZ, RZ, 0, 0 ;  /* 0x00000000ff1d7431 */ /* 0x000fe200000001ff */
[----:B------:R-:W-:Y:S01]  /*0240*/  ISETP.GE.AND P1, PT, R21, UR13, PT ;  /* 0x0000000d15007c0c */ /* 0x000fe2000bf26270 */
[----:B----4-:R-:W-:Y:S01]  /*0250*/  IMAD.WIDE R4, R15, 0x4, R2 ;  /* 0x000000040f047825 */ /* 0x010fe200078e0202 */
[----:B--2---:R-:W-:Y:S02]  /*0260*/  ISETP.GE.OR P0, PT, R13, R14, P0 ;  /* 0x0000000e0d00720c */ /* 0x004fe40000706670 */
[----:B------:R-:W-:Y:S02]  /*0270*/  ISETP.GE.OR P1, PT, R12, UR12, P1 ;  /* 0x0000000c0c007c0c */ /* 0x000fe40008f26670 */
[----:B------:R-:W-:-:S09]  /*0280*/  MOV R27, RZ ;  /* 0x000000ff001b7202 */ /* 0x000fd20000000f00 */
[----:B------:R-:W0:Y:S02]  /*0290*/  @!P0 LDC.64 R6, c[0x0][0x388] ;  /* 0x0000e200ff068b82 */ /* 0x000e240000000a00 */
[----:B------:R-:W2:Y:S01]  /*02a0*/  @!P1 LDG.E R27, desc[UR8][R4.64] ;  /* 0x00000008041b9981 */ /* 0x000ea2000c1e1900 */
[----:B0-----:R-:W-:-:S05]  /*02b0*/  @!P0 IMAD.WIDE R6, R17, 0x4, R6 ;  /* 0x0000000411068825 */ /* 0x001fca00078e0206 */
[----:B------:R-:W3:Y:S01]  /*02c0*/  @!P0 LDG.E R29, desc[UR8][R6.64] ;  /* 0x00000008061d8981 */ /* 0x000ee2000c1e1900 */
[----:B------:R-:W-:-:S04]  /*02d0*/  UIADD3 UR4, UPT, UPT, UR4, 0x1, URZ ;  /* 0x0000000104047890 */ /* 0x000fc8000fffe0ff */
[----:B------:R-:W-:Y:S01]  /*02e0*/  UISETP.NE.AND UP0, UPT, UR4, URZ, UPT ;  /* 0x000000ff0400728c */ /* 0x000fe2000bf05270 */
[----:B------:R-:W-:Y:S02]  /*02f0*/  IADD3 R0, PT, PT, R0, 0x10, RZ ;  /* 0x0000001000007810 */ /* 0x000fe40007ffe0ff */
[----:B------:R-:W-:Y:S02]  /*0300*/  IADD3 R15, PT, PT, R15, 0x10, RZ ;  /* 0x000000100f0f7810 */ /* 0x000fe40007ffe0ff */
[----:B------:R-:W-:Y:S02]  /*0310*/  IADD3 R21, PT, PT, R21, 0x10, RZ ;  /* 0x0000001015157810 */ /* 0x000fe40007ffe0ff */
[----:B------:R-:W-:Y:S01]  /*0320*/  LEA R17, R14, R17, 0x4 ;  /* 0x000000110e117211 */ /* 0x000fe200078e20ff */
[----:B--2---:R-:W-:Y:S04]  /*0330*/  STS [R20], R27 ;  /* 0x0000001b14007388 */ /* 0x004fe80000000800 */
[----:B---3--:R-:W-:Y:S01]  /*0340*/  STS [R18], R29 ;  /* 0x0000001d12007388 */ /* 0x008fe20000000800 */
[----:B------:R-:W-:Y:S06]  /*0350*/  BAR.SYNC.DEFER_BLOCKING 0x0 ;  /* 0x0000000000007b1d */ /* 0x000fec0000010000 */
[----:B------:R-:W-:Y:S04]  /*0360*/  LDS R22, [R19] ;  /* 0x0000000013167984 */ /* 0x000fe80000000800 */
[----:B------:R-:W0:Y:S04]  /*0370*/  LDS.128 R8, [R16] ;  /* 0x0000000010087984 */ /* 0x000e280000000c00 */
[----:B------:R-:W1:Y:S04]  /*0380*/  LDS R26, [R19+0x40] ;  /* 0x00004000131a7984 */ /* 0x000e680000000800 */
[----:B------:R-:W2:Y:S04]  /*0390*/  LDS R25, [R19+0x80] ;  /* 0x0000800013197984 */ /* 0x000ea80000000800 */
[----:B------:R-:W3:Y:S04]  /*03a0*/  LDS R24, [R19+0xc0] ;  /* 0x0000c00013187984 */ /* 0x000ee80000000800 */
[----:B------:R-:W-:Y:S04]  /*03b0*/  LDS.128 R4, [R16+0x10] ;  /* 0x0000100010047984 */ /* 0x000fe80000000c00 */
[----:B------:R-:W-:Y:S01]  /*03c0*/  LDS R27, [R19+0x200] ;  /* 0x00020000131b7984 */ /* 0x000fe20000000800 */
[----:B0-----:R-:W-:-:S03]  /*03d0*/  FFMA R8, R8, R22, R23 ;  /* 0x0000001608087223 */ /* 0x001fc60000000017 */
[----:B------:R-:W0:Y:S01]  /*03e0*/  LDS R23, [R19+0x100] ;  /* 0x0001000013177984 */ /* 0x000e220000000800 */
[----:B-1----:R-:W-:-:S03]  /*03f0*/  FFMA R8, R26, R9, R8 ;  /* 0x000000091a087223 */ /* 0x002fc60000000008 */
[----:B------:R-:W1:Y:S01]  /*0400*/  LDS R22, [R19+0x140] ;  /* 0x0001400013167984 */ /* 0x000e620000000800 */
[----:B--2---:R-:W-:-:S03]  /*0410*/  FFMA R9, R25, R10, R8 ;  /* 0x0000000a19097223 */ /* 0x004fc60000000008 */
[----:B------:R-:W2:Y:S01]  /*0420*/  LDS R25, [R19+0x180] ;  /* 0x0001800013197984 */ /* 0x000ea20000000800 */
[----:B---3--:R-:W-:-:S03]  /*0430*/  FFMA R9, R24, R11, R9 ;  /* 0x0000000b18097223 */ /* 0x008fc60000000009 */
[----:B------:R-:W3:Y:S04]  /*0440*/  LDS R26, [R19+0x1c0] ;  /* 0x0001c000131a7984 */ /* 0x000ee80000000800 */
[----:B------:R-:W-:Y:S01]  /*0450*/  LDS R24, [R19+0x240] ;  /* 0x0002400013187984 */ /* 0x000fe20000000800 */
[----:B0-----:R-:W-:-:S03]  /*0460*/  FFMA R23, R4, R23, R9 ;  /* 0x0000001704177223 */ /* 0x001fc60000000009 */
[----:B------:R-:W0:Y:S01]  /*0470*/  LDS.128 R8, [R16+0x20] ;  /* 0x0000200010087984 */ /* 0x000e220000000c00 */
[----:B-1----:R-:W-:-:S03]  /*0480*/  FFMA R22, R22, R5, R23 ;  /* 0x0000000516167223 */ /* 0x002fc60000000017 */
[----:B------:R-:W1:Y:S01]  /*0490*/  LDS R23, [R19+0x280] ;  /* 0x0002800013177984 */ /* 0x000e620000000800 */
[----:B--2---:R-:W-:-:S03]  /*04a0*/  FFMA R25, R25, R6, R22 ;  /* 0x0000000619197223 */ /* 0x004fc60000000016 */
[----:B------:R-:W2:Y:S01]  /*04b0*/  LDS R22, [R19+0x2c0] ;  /* 0x0002c00013167984 */ /* 0x000ea20000000800 */
[----:B---3--:R-:W-:-:S03]  /*04c0*/  FFMA R7, R26, R7, R25 ;  /* 0x000000071a077223 */ /* 0x008fc60000000019 */
[----:B------:R-:W-:Y:S01]  /*04d0*/  LDS R25, [R19+0x300] ;  /* 0x0003000013197984 */ /* 0x000fe20000000800 */
[----:B0-----:R-:W-:-:S03]  /*04e0*/  FFMA R27, R8, R27, R7 ;  /* 0x0000001b081b7223 */ /* 0x001fc60000000007 */
[----:B------:R-:W0:Y:S01]  /*04f0*/  LDS.128 R4, [R16+0x30] ;  /* 0x0000300010047984 */ /* 0x000e220000000c00 */
[----:B------:R-:W-:-:S03]  /*0500*/  FFMA R24, R24, R9, R27 ;  /* 0x0000000918187223 */ /* 0x000fc6000000001b */
[----:B------:R-:W3:Y:S04]  /*0510*/  LDS R27, [R19+0x340] ;  /* 0x00034000131b7984 */ /* 0x000ee80000000800 */
[----:B------:R-:W4:Y:S04]  /*0520*/  LDS R9, [R19+0x380] ;  /* 0x0003800013097984 */ /* 0x000f280000000800 */
[----:B------:R-:W5:Y:S01]  /*0530*/  LDS R8, [R19+0x3c0] ;  /* 0x0003c00013087984 */ /* 0x000f620000000800 */
[----:B-1----:R-:W-:-:S04]  /*0540*/  FFMA R23, R23, R10, R24 ;  /* 0x0000000a17177223 */ /* 0x002fc80000000018 */
[----:B--2---:R-:W-:-:S04]  /*0550*/  FFMA R11, R22, R11, R23 ;  /* 0x0000000b160b7223 */ /* 0x004fc80000000017 */
[----:B0-----:R-:W-:-:S04]  /*0560*/  FFMA R4, R4, R25, R11 ;  /* 0x0000001904047223 */ /* 0x001fc8000000000b */
[----:B---3--:R-:W-:-:S04]  /*0570*/  FFMA R4, R27, R5, R4 ;  /* 0x000000051b047223 */ /* 0x008fc80000000004 */
[----:B----4-:R-:W-:-:S04]  /*0580*/  FFMA R9, R9, R6, R4 ;  /* 0x0000000609097223 */ /* 0x010fc80000000004 */
[----:B-----5:R-:W-:Y:S01]  /*0590*/  FFMA R23, R8, R7, R9 ;  /* 0x0000000708177223 */ /* 0x020fe20000000009 */
[----:B------:R-:W-:Y:S06]  /*05a0*/  BAR.SYNC.DEFER_BLOCKING 0x0 ;  /* 0x0000000000007b1d */ /* 0x000fec0000010000 */
[----:B------:R-:W-:Y:S05]  /*05b0*/  BRA.U UP0, `(.L_x_1) ;  /* 0xfffffffd00187547 */ /* 0x000fea000b83ffff */
.L_x_0:
[----:B------:R-:W0:Y:S01]  /*05c0*/  LDCU UR4, c[0x0][0x398] ;  /* 0x00007300ff0477ac */ /* 0x000e220008000800 */
[----:B------:R-:W-:-:S04]  /*05d0*/  ISETP.GE.AND P0, PT, R13, UR14, PT ;  /* 0x0000000e0d007c0c */ /* 0x000fc8000bf06270 */
[----:B0-----:R-:W-:-:S13]  /*05e0*/  ISETP.GE.OR P0, PT, R12, UR4, P0 ;  /* 0x000000040c007c0c */ /* 0x001fda0008706670 */
[----:B------:R-:W-:Y:S05]  /*05f0*/  @P0 EXIT ;  /* 0x000000000000094d */ /* 0x000fea0003800000 */
[----:B------:R-:W0:Y:S01]  /*0600*/  LDC.64 R2, c[0x0][0x390] ;  /* 0x0000e400ff027b82 */ /* 0x000e220000000a00 */
[----:B------:R-:W-:-:S04]  /*0610*/  IMAD R13, R12, UR14, R13 ;  /* 0x0000000e0c0d7c24 */ /* 0x000fc8000f8e020d */
[----:B0-----:R-:W-:-:S05]  /*0620*/  IMAD.WIDE R2, R13, 0x4, R2 ;  /* 0x000000040d027825 */ /* 0x001fca00078e0202 */
[----:B------:R-:W-:Y:S01]  /*0630*/  STG.E desc[UR8][R2.64], R23 ;  /* 0x0000001702007986 */ /* 0x000fe2000c101908 */
[----:B------:R-:W-:Y:S05]  /*0640*/  EXIT ;  /* 0x000000000000794d */ /* 0x000fea0003800000 */
.L_x_2:
[----:B------:R-:W-:-:S00]  /*0650*/  BRA `(.L_x_2) ;  /* 0xfffffffc00fc7947 */ /* 0x000fc0000383ffff */
[----:B------:R-:W-:-:S00]  /*0660*/  NOP ;  /* 0x0000000000007918 */ /* 0x000fc00000000000 */
        /* <DEDUP_REMOVED lines=9> */
.L_x_3:


//--------------------- .nv.shared._Z20matrixMultiplicationPKfS0_Pfiii --------------------------
	.section	.nv.shared._Z20matrixMultiplicationPKfS0_Pfiii,"aw",@nobits
	.sectionflags	@""
	.align	4
.nv.shared._Z20matrixMultiplicationPKfS0_Pfiii:
	.zero		3072


//--------------------- .nv.shared.reserved.0     --------------------------
	.section	.nv.shared.reserved.0,"aw",@nobits
	.weak		__nv_reservedSMEM_offset_0_alias
	.size		__nv_reservedSMEM_offset_0_alias, 0, 64
	.other		__nv_reservedSMEM_offset_0_alias,@"STO_CUDA_RESERVED_SHARED STV_DEFAULT"
__nv_reservedSMEM_offset_0_alias:
	.zero		0
	.zero		64


//--------------------- .nv.constant0._Z20matrixMultiplicationPKfS0_Pfiii --------------------------
	.section	.nv.constant0._Z20matrixMultiplicationPKfS0_Pfiii,"a",@progbits
	.sectionflags	@""
	.align	4
.nv.constant0._Z20matrixMultiplicationPKfS0_Pfiii:
	.zero		932


//--------------------- SYMBOLS --------------------------

	.type		.nv.reservedSmem.offset0,@object
	.size		.nv.reservedSmem.offset0,0x4
	.type		.nv.reservedSmem.cap,@object
	.size		.nv.reservedSmem.cap,0x4
